	.headerflags	@"EF_CUDA_TEXMODE_UNIFIED EF_CUDA_64BIT_ADDRESS EF_CUDA_ACCELERATORS EF_CUDA_SM90 EF_CUDA_VIRTUAL_SM(EF_CUDA_SM90)"
	.elftype	@"ET_EXEC"


//--------------------- .nv.info                  --------------------------
	.section	.nv.info,"",@"SHT_CUDA_INFO"
	.align	4


	//----- nvinfo : EIATTR_REGCOUNT
	.align		4
        /*0000*/ 	.byte	0x04, 0x2f
        /*0002*/ 	.short	(.L_3 - .L_2)
	.align		4
.L_2:
        /*0004*/ 	.word	index@(triton_poi_fused__native_batch_norm_legit_no_training_cat_relu_12)
        /*0008*/ 	.word	0x0000001d


	//----- nvinfo : EIATTR_MIN_STACK_SIZE
	.align		4
.L_3:
        /*000c*/ 	.byte	0x04, 0x12
        /*000e*/ 	.short	(.L_5 - .L_4)
	.align		4
.L_4:
        /*0010*/ 	.word	index@(triton_poi_fused__native_batch_norm_legit_no_training_cat_relu_12)
        /*0014*/ 	.word	0x00000000


	//----- nvinfo : EIATTR_FRAME_SIZE
	.align		4
.L_5:
        /*0018*/ 	.byte	0x04, 0x11
        /*001a*/ 	.short	(.L_7 - .L_6)
	.align		4
.L_6:
        /*001c*/ 	.word	index@(triton_poi_fused__native_batch_norm_legit_no_training_cat_relu_12)
        /*0020*/ 	.word	0x00000000


	//----- nvinfo : EIATTR_MIN_STACK_SIZE
	.align		4
.L_7:
        /*0024*/ 	.byte	0x04, 0x12
        /*0026*/ 	.short	(.L_9 - .L_8)
	.align		4
.L_8:
        /*0028*/ 	.word	index@(triton_poi_fused__native_batch_norm_legit_no_training_cat_relu_12)
        /*002c*/ 	.word	0x00000000
.L_9:


//--------------------- .nv.info.triton_poi_fused__native_batch_norm_legit_no_training_cat_relu_12 --------------------------
	.section	.nv.info.triton_poi_fused__native_batch_norm_legit_no_training_cat_relu_12,"",@"SHT_CUDA_INFO"
	.sectionflags	@""
	.align	4


	//----- nvinfo : EIATTR_CUDA_API_VERSION
	.align		4
        /*0000*/ 	.byte	0x04, 0x37
        /*0002*/ 	.short	(.L_11 - .L_10)
.L_10:
        /*0004*/ 	.word	0x0000007c


	//----- nvinfo : EIATTR_KPARAM_INFO
	.align		4
.L_11:
        /*0008*/ 	.byte	0x04, 0x17
        /*000a*/ 	.short	(.L_13 - .L_12)
.L_12:
        /*000c*/ 	.word	0x00000000
        /*0010*/ 	.short	0x000a
        /*0012*/ 	.short	0x0050
        /*0014*/ 	.byte	0x00, 0xf0, 0x11, 0x00


	//----- nvinfo : EIATTR_KPARAM_INFO
	.align		4
.L_13:
        /*0018*/ 	.byte	0x04, 0x17
        /*001a*/ 	.short	(.L_15 - .L_14)
.L_14:
        /*001c*/ 	.word	0x00000000
        /*0020*/ 	.short	0x0009
        /*0022*/ 	.short	0x0048
        /*0024*/ 	.byte	0x00, 0xf4, 0x21, 0x00


	//----- nvinfo : EIATTR_KPARAM_INFO
	.align		4
.L_15:
        /*0028*/ 	.byte	0x04, 0x17
        /*002a*/ 	.short	(.L_17 - .L_16)
.L_16:
        /*002c*/ 	.word	0x00000000
        /*0030*/ 	.short	0x0008
        /*0032*/ 	.short	0x0040
        /*0034*/ 	.byte	0x00, 0xf4, 0x21, 0x00


	//----- nvinfo : EIATTR_KPARAM_INFO
	.align		4
.L_17:
        /*0038*/ 	.byte	0x04, 0x17
        /*003a*/ 	.short	(.L_19 - .L_18)
.L_18:
        /*003c*/ 	.word	0x00000000
        /*0040*/ 	.short	0x0007
        /*0042*/ 	.short	0x0038
        /*0044*/ 	.byte	0x00, 0xf4, 0x21, 0x00


	//----- nvinfo : EIATTR_KPARAM_INFO
	.align		4
.L_19:
        /*0048*/ 	.byte	0x04, 0x17
        /*004a*/ 	.short	(.L_21 - .L_20)
.L_20:
        /*004c*/ 	.word	0x00000000
        /*0050*/ 	.short	0x0006
        /*0052*/ 	.short	0x0030
        /*0054*/ 	.byte	0x00, 0xf4, 0x21, 0x00


	//----- nvinfo : EIATTR_KPARAM_INFO
	.align		4
.L_21:
        /*0058*/ 	.byte	0x04, 0x17
        /*005a*/ 	.short	(.L_23 - .L_22)
.L_22:
        /*005c*/ 	.word	0x00000000
        /*0060*/ 	.short	0x0005
        /*0062*/ 	.short	0x0028
        /*0064*/ 	.byte	0x00, 0xf4, 0x21, 0x00


	//----- nvinfo : EIATTR_KPARAM_INFO
	.align		4
.L_23:
        /*0068*/ 	.byte	0x04, 0x17
        /*006a*/ 	.short	(.L_25 - .L_24)
.L_24:
        /*006c*/ 	.word	0x00000000
        /*0070*/ 	.short	0x0004
        /*0072*/ 	.short	0x0020
        /*0074*/ 	.byte	0x00, 0xf4, 0x21, 0x00


	//----- nvinfo : EIATTR_KPARAM_INFO
	.align		4
.L_25:
        /*0078*/ 	.byte	0x04, 0x17
        /*007a*/ 	.short	(.L_27 - .L_26)
.L_26:
        /*007c*/ 	.word	0x00000000
        /*0080*/ 	.short	0x0003
        /*0082*/ 	.short	0x0018
        /*0084*/ 	.byte	0x00, 0xf4, 0x21, 0x00


	//----- nvinfo : EIATTR_KPARAM_INFO
	.align		4
.L_27:
        /*0088*/ 	.byte	0x04, 0x17
        /*008a*/ 	.short	(.L_29 - .L_28)
.L_28:
        /*008c*/ 	.word	0x00000000
        /*0090*/ 	.short	0x0002
        /*0092*/ 	.short	0x0010
        /*0094*/ 	.byte	0x00, 0xf4, 0x21, 0x00


	//----- nvinfo : EIATTR_KPARAM_INFO
	.align		4
.L_29:
        /*0098*/ 	.byte	0x04, 0x17
        /*009a*/ 	.short	(.L_31 - .L_30)
.L_30:
        /*009c*/ 	.word	0x00000000
        /*00a0*/ 	.short	0x0001
        /*00a2*/ 	.short	0x0008
        /*00a4*/ 	.byte	0x00, 0xf4, 0x21, 0x00


	//----- nvinfo : EIATTR_KPARAM_INFO
	.align		4
.L_31:
        /*00a8*/ 	.byte	0x04, 0x17
        /*00aa*/ 	.short	(.L_33 - .L_32)
.L_32:
        /*00ac*/ 	.word	0x00000000
        /*00b0*/ 	.short	0x0000
        /*00b2*/ 	.short	0x0000
        /*00b4*/ 	.byte	0x00, 0xf4, 0x21, 0x00


	//----- nvinfo : EIATTR_SPARSE_MMA_MASK
	.align		4
.L_33:
        /*00b8*/ 	.byte	0x03, 0x50
        /*00ba*/ 	.short	0x0000


	//----- nvinfo : EIATTR_MAXREG_COUNT
	.align		4
        /*00bc*/ 	.byte	0x03, 0x1b
        /*00be*/ 	.short	0x00ff


	//----- nvinfo : EIATTR_EXIT_INSTR_OFFSETS
	.align		4
        /*00c0*/ 	.byte	0x04, 0x1c
        /*00c2*/ 	.short	(.L_35 - .L_34)


	//   ....[0]....
.L_34:
        /*00c4*/ 	.word	0x00000730


	//   ....[1]....
        /*00c8*/ 	.word	0x00000750


	//----- nvinfo : EIATTR_REQNTID
	.align		4
.L_35:
        /*00cc*/ 	.byte	0x04, 0x10
        /*00ce*/ 	.short	(.L_37 - .L_36)
.L_36:
        /*00d0*/ 	.word	0x00000080
        /*00d4*/ 	.word	0x00000001
        /*00d8*/ 	.word	0x00000001


	//----- nvinfo : EIATTR_CBANK_PARAM_SIZE
	.align		4
.L_37:
        /*00dc*/ 	.byte	0x03, 0x19
        /*00de*/ 	.short	0x0054


	//----- nvinfo : EIATTR_PARAM_CBANK
	.align		4
        /*00e0*/ 	.byte	0x04, 0x0a
        /*00e2*/ 	.short	(.L_39 - .L_38)
	.align		4
.L_38:
        /*00e4*/ 	.word	index@(.nv.constant0.triton_poi_fused__native_batch_norm_legit_no_training_cat_relu_12)
        /*00e8*/ 	.short	0x0210
        /*00ea*/ 	.short	0x0054


	//----- nvinfo : EIATTR_SW_WAR
	.align		4
.L_39:
        /*00ec*/ 	.byte	0x04, 0x36
        /*00ee*/ 	.short	(.L_41 - .L_40)
.L_40:
        /*00f0*/ 	.word	0x00000008
.L_41:


//--------------------- .nv.callgraph             --------------------------
	.section	.nv.callgraph,"",@"SHT_CUDA_CALLGRAPH"
	.align	4
	.sectionentsize	8
	.align		4
        /*0000*/ 	.word	0x00000000
	.align		4
        /*0004*/ 	.word	0xffffffff
	.align		4
        /*0008*/ 	.word	0x00000000
	.align		4
        /*000c*/ 	.word	0xfffffffe
	.align		4
        /*0010*/ 	.word	0x00000000
	.align		4
        /*0014*/ 	.word	0xfffffffd
	.align		4
        /*0018*/ 	.word	0x00000000
	.align		4
        /*001c*/ 	.word	0xfffffffc


//--------------------- .nv.constant4             --------------------------
	.section	.nv.constant4,"a",@progbits
	.align	8
	.align		8
.nv.constant4:
        /*0000*/ 	.dword	_$_str
	.align		8
        /*0008*/ 	.dword	_$_str_$_2


//--------------------- .text.triton_poi_fused__native_batch_norm_legit_no_training_cat_relu_12 --------------------------
	.section	.text.triton_poi_fused__native_batch_norm_legit_no_training_cat_relu_12,"ax",@progbits
	.align	128
        .global         triton_poi_fused__native_batch_norm_legit_no_training_cat_relu_12
        .type           triton_poi_fused__native_batch_norm_legit_no_training_cat_relu_12,@function
        .size           triton_poi_fused__native_batch_norm_legit_no_training_cat_relu_12,(.L_x_1 - triton_poi_fused__native_batch_norm_legit_no_training_cat_relu_12)
        .other          triton_poi_fused__native_batch_norm_legit_no_training_cat_relu_12,@"STO_CUDA_ENTRY STV_DEFAULT"
triton_poi_fused__native_batch_norm_legit_no_training_cat_relu_12:
.text.triton_poi_fused__native_batch_norm_legit_no_training_cat_relu_12:
[----:B------:R-:W0:Y:S01]  /*0000*/  LDC R1, c[0x0][0x28] ;  /* 0x00000a00ff017b82 */ /* 0x000e220000000800 */
[----:B------:R-:W1:Y:S07]  /*0010*/  S2R R0, SR_TID.X ;  /* 0x0000000000007919 */ /* 0x000e6e0000002100 */
[----:B------:R-:W2:Y:S01]  /*0020*/  LDC.64 R8, c[0x0][0x238] ;  /* 0x00008e00ff087b82 */ /* 0x000ea20000000a00 */
[----:B------:R-:W-:Y:S02]  /*0030*/  CS2R R14, SRZ ;  /* 0x00000000000e7805 */ /* 0x000fe4000001ff00 */
[----:B------:R-:W-:Y:S01]  /*0040*/  CS2R R16, SRZ ;  /* 0x0000000000107805 */ /* 0x000fe2000001ff00 */
[----:B------:R-:W3:Y:S01]  /*0050*/  S2R R3, SR_CTAID.X ;  /* 0x0000000000037919 */ /* 0x000ee20000002500 */
[----:B------:R-:W-:Y:S01]  /*0060*/  ULDC.64 UR4, c[0x0][0x208] ;  /* 0x0000820000047ab9 */ /* 0x000fe20000000a00 */
[----:B------:R-:W-:-:S02]  /*0070*/  HFMA2.MMA R13, -RZ, RZ, 0, 0 ;  /* 0x00000000ff0d7435 */ /* 0x000fc400000001ff */
[----:B------:R-:W4:Y:S01]  /*0080*/  LDC.64 R18, c[0x0][0x228] ;  /* 0x00008a00ff127b82 */ /* 0x000f220000000a00 */
[----:B-1----:R-:W-:-:S05]  /*0090*/  IMAD.SHL.U32 R0, R0, 0x2, RZ ;  /* 0x0000000200007824 */ /* 0x002fca00078e00ff */
[----:B------:R-:W-:-:S05]  /*00a0*/  LOP3.LUT R0, R0, 0xfe, RZ, 0xc0, !PT ;  /* 0x000000fe00007812 */ /* 0x000fca00078ec0ff */
[----:B---3--:R-:W-:-:S04]  /*00b0*/  IMAD R12, R3, 0x100, R0 ;  /* 0x00000100030c7824 */ /* 0x008fc800078e0200 */
[C---:B------:R-:W-:Y:S01]  /*00c0*/  IMAD.HI R6, R12.reuse, 0x2aaaaaab, RZ ;  /* 0x2aaaaaab0c067827 */ /* 0x040fe200078e02ff */
[----:B------:R-:W-:Y:S02]  /*00d0*/  SHF.R.S32.HI R3, RZ, 0x1f, R12 ;  /* 0x0000001fff037819 */ /* 0x000fe4000001140c */
[----:B------:R-:W-:Y:S02]  /*00e0*/  ISETP.GE.AND P0, PT, R12, 0xc00, PT ;  /* 0x00000c000c00780c */ /* 0x000fe40003f06270 */
[----:B------:R-:W-:Y:S02]  /*00f0*/  LEA.HI R0, R3, R12, RZ, 0x2 ;  /* 0x0000000c03007211 */ /* 0x000fe400078f10ff */
[----:B------:R-:W1:Y:S02]  /*0100*/  LDC.64 R2, c[0x0][0x210] ;  /* 0x00008400ff027b82 */ /* 0x000e640000000a00 */
[----:B------:R-:W-:-:S05]  /*0110*/  SHF.R.S32.HI R21, RZ, 0x2, R0 ;  /* 0x00000002ff157819 */ /* 0x000fca0000011400 */
[----:B------:R-:W-:-:S05]  /*0120*/  IMAD.HI R4, R21, 0x2aaaaaab, RZ ;  /* 0x2aaaaaab15047827 */ /* 0x000fca00078e02ff */
[----:B------:R-:W-:-:S04]  /*0130*/  SHF.R.U32.HI R5, RZ, 0x1f, R4 ;  /* 0x0000001fff057819 */ /* 0x000fc80000011604 */
[----:B------:R-:W-:Y:S02]  /*0140*/  LEA.HI R4, R4, R5, RZ, 0x1b ;  /* 0x0000000504047211 */ /* 0x000fe400078fd8ff */
[----:B------:R-:W-:-:S03]  /*0150*/  SHF.R.U32.HI R5, RZ, 0x1f, R6 ;  /* 0x0000001fff057819 */ /* 0x000fc60000011606 */
[----:B------:R-:W-:Y:S01]  /*0160*/  IMAD R21, R4, -0xc0, R21 ;  /* 0xffffff4004157824 */ /* 0x000fe200078e0215 */
[----:B------:R-:W-:Y:S02]  /*0170*/  LEA.HI.SX32 R10, R6, R5, 0x19 ;  /* 0x00000005060a7211 */ /* 0x000fe400078fcaff */
[----:B------:R-:W3:Y:S01]  /*0180*/  LDC.64 R4, c[0x0][0x218] ;  /* 0x00008600ff047b82 */ /* 0x000ee20000000a00 */
[----:B--2---:R-:W-:-:S04]  /*0190*/  IMAD.WIDE R8, R21, 0x4, R8 ;  /* 0x0000000415087825 */ /* 0x004fc800078e0208 */
[C---:B------:R-:W-:Y:S01]  /*01a0*/  IMAD R7, R10.reuse, -0x300, R12 ;  /* 0xfffffd000a077824 */ /* 0x040fe200078e020c */
[----:B------:R-:W2:Y:S04]  /*01b0*/  @!P0 LDG.E.EL R15, desc[UR4][R8.64] ;  /* 0x00000004080f8981 */ /* 0x000ea8000c2e1900 */
[----:B------:R5:W2:Y:S01]  /*01c0*/  @!P0 LDG.E.EL R16, desc[UR4][R8.64] ;  /* 0x0000000408108981 */ /* 0x000aa2000c2e1900 */
[----:B------:R-:W-:Y:S02]  /*01d0*/  LEA R7, R10, R7, 0x9 ;  /* 0x000000070a077211 */ /* 0x000fe400078e48ff */
[----:B------:R-:W-:-:S03]  /*01e0*/  ISETP.GE.AND P1, PT, R21, 0x80, PT ;  /* 0x000000801500780c */ /* 0x000fc60003f26270 */
[----:B-1----:R-:W-:Y:S01]  /*01f0*/  IMAD.WIDE R22, R7, 0x4, R2 ;  /* 0x0000000407167825 */ /* 0x002fe200078e0202 */
[----:B------:R-:W-:Y:S01]  /*0200*/  ISETP.LT.AND P6, PT, R12, 0xc00, !P1 ;  /* 0x00000c000c00780c */ /* 0x000fe20004fc1270 */
[----:B------:R-:W1:Y:S01]  /*0210*/  LDC.64 R6, c[0x0][0x220] ;  /* 0x00008800ff067b82 */ /* 0x000e620000000a00 */
[----:B------:R-:W-:Y:S02]  /*0220*/  LOP3.LUT R11, R0, 0xfffffffc, RZ, 0xc0, !PT ;  /* 0xfffffffc000b7812 */ /* 0x000fe400078ec0ff */
[----:B------:R-:W-:Y:S01]  /*0230*/  CS2R R2, SRZ ;  /* 0x0000000000027805 */ /* 0x000fe2000001ff00 */
[----:B------:R-:W-:Y:S02]  /*0240*/  IMAD.MOV.U32 R0, RZ, RZ, RZ ;  /* 0x000000ffff007224 */ /* 0x000fe400078e00ff */
[----:B------:R-:W-:Y:S02]  /*0250*/  IMAD.IADD R11, R12, 0x1, -R11 ;  /* 0x000000010c0b7824 */ /* 0x000fe400078e0a0b */
[C---:B---3--:R-:W-:Y:S01]  /*0260*/  IMAD.WIDE R24, R21.reuse, 0x4, R4 ;  /* 0x0000000415187825 */ /* 0x048fe200078e0204 */
[----:B-----5:R-:W3:Y:S03]  /*0270*/  LDC.64 R8, c[0x0][0x240] ;  /* 0x00009000ff087b82 */ /* 0x020ee60000000a00 */
[----:B------:R-:W-:Y:S01]  /*0280*/  IMAD R10, R10, 0x100, R11 ;  /* 0x000001000a0a7824 */ /* 0x000fe200078e020b */
[----:B------:R1:W5:Y:S04]  /*0290*/  @P6 LDG.E.64 R2, desc[UR4][R22.64] ;  /* 0x0000000416026981 */ /* 0x000368000c1e1b00 */
[----:B------:R-:W5:Y:S01]  /*02a0*/  @P6 LDG.E.EL R13, desc[UR4][R24.64] ;  /* 0x00000004180d6981 */ /* 0x000f62000c2e1900 */
[----:B------:R-:W-:-:S02]  /*02b0*/  LEA R4, R21, R10, 0x2 ;  /* 0x0000000a15047211 */ /* 0x000fc400078e10ff */
[----:B------:R-:W3:Y:S01]  /*02c0*/  LDC.64 R10, c[0x0][0x230] ;  /* 0x00008c00ff0a7b82 */ /* 0x000ee20000000a00 */
[----:B------:R4:W5:Y:S02]  /*02d0*/  @P6 LDG.E.EL R0, desc[UR4][R24.64] ;  /* 0x0000000418006981 */ /* 0x000964000c2e1900 */
[----:B------:R-:W-:Y:S01]  /*02e0*/  VIADD R5, R4, 0xfffffe00 ;  /* 0xfffffe0004057836 */ /* 0x000fe20000000000 */
[----:B------:R-:W-:-:S03]  /*02f0*/  ISETP.GT.AND P3, PT, R21, 0x7f, !P0 ;  /* 0x0000007f1500780c */ /* 0x000fc60004764270 */
[----:B-1----:R-:W-:Y:S02]  /*0300*/  IMAD.WIDE R22, R5, 0x4, R6 ;  /* 0x0000000405167825 */ /* 0x002fe400078e0206 */
[----:B------:R-:W1:Y:S01]  /*0310*/  LDC.64 R6, c[0x0][0x248] ;  /* 0x00009200ff067b82 */ /* 0x000e620000000a00 */
[----:B------:R-:W-:Y:S01]  /*0320*/  CS2R R4, SRZ ;  /* 0x0000000000047805 */ /* 0x000fe2000001ff00 */
[----:B----4-:R-:W-:Y:S01]  /*0330*/  IMAD.WIDE R24, R21, 0x4, R18 ;  /* 0x0000000415187825 */ /* 0x010fe200078e0212 */
[----:B------:R-:W-:-:S05]  /*0340*/  CS2R R18, SRZ ;  /* 0x0000000000127805 */ /* 0x000fca000001ff00 */
[----:B------:R4:W5:Y:S04]  /*0350*/  @P3 LDG.E.64 R4, desc[UR4][R22.64] ;  /* 0x0000000416043981 */ /* 0x000968000c1e1b00 */
[----:B------:R-:W5:Y:S04]  /*0360*/  @P3 LDG.E.EL R14, desc[UR4][R24.64+-0x200] ;  /* 0xfffe0004180e3981 */ /* 0x000f68000c2e1900 */
[----:B------:R-:W5:Y:S01]  /*0370*/  @P3 LDG.E.EL R17, desc[UR4][R24.64+-0x200] ;  /* 0xfffe000418113981 */ /* 0x000f62000c2e1900 */
[----:B0--3--:R-:W-:Y:S01]  /*0380*/  IMAD.WIDE R10, R21, 0x4, R10 ;  /* 0x00000004150a7825 */ /* 0x009fe200078e020a */
[----:B----4-:R-:W-:-:S03]  /*0390*/  CS2R R22, SRZ ;  /* 0x0000000000167805 */ /* 0x010fc6000001ff00 */
[C---:B------:R-:W-:Y:S01]  /*03a0*/  IMAD.WIDE R8, R21.reuse, 0x4, R8 ;  /* 0x0000000415087825 */ /* 0x040fe200078e0208 */
[----:B------:R-:W3:Y:S03]  /*03b0*/  @!P0 LDG.E.EL R19, desc[UR4][R10.64] ;  /* 0x000000040a138981 */ /* 0x000ee6000c2e1900 */
[----:B-1----:R-:W-:Y:S01]  /*03c0*/  IMAD.WIDE R6, R21, 0x4, R6 ;  /* 0x0000000415067825 */ /* 0x002fe200078e0206 */
[----:B------:R0:W4:Y:S01]  /*03d0*/  @!P0 LDG.E.EL R18, desc[UR4][R10.64] ;  /* 0x000000040a128981 */ /* 0x000122000c2e1900 */
[----:B------:R-:W-:-:S03]  /*03e0*/  CS2R R20, SRZ ;  /* 0x0000000000147805 */ /* 0x000fc6000001ff00 */
[----:B------:R-:W4:Y:S04]  /*03f0*/  @!P0 LDG.E.EL R22, desc[UR4][R8.64] ;  /* 0x0000000408168981 */ /* 0x000f28000c2e1900 */
[----:B------:R1:W4:Y:S04]  /*0400*/  @!P0 LDG.E.EL R23, desc[UR4][R8.64] ;  /* 0x0000000408178981 */ /* 0x000328000c2e1900 */
[----:B------:R-:W4:Y:S04]  /*0410*/  @!P0 LDG.E.EL R21, desc[UR4][R6.64] ;  /* 0x0000000406158981 */ /* 0x000f28000c2e1900 */
[----:B------:R1:W4:Y:S01]  /*0420*/  @!P0 LDG.E.EL R20, desc[UR4][R6.64] ;  /* 0x0000000406148981 */ /* 0x000322000c2e1900 */
[----:B0-----:R-:W-:Y:S01]  /*0430*/  MOV R10, 0x3e800000 ;  /* 0x3e800000000a7802 */ /* 0x001fe20000000f00 */
[----:B--2---:R-:W-:Y:S01]  /*0440*/  FADD R15, R15, 9.9999997473787516356e-06 ;  /* 0x3727c5ac0f0f7421 */ /* 0x004fe20000000000 */
[----:B------:R-:W-:-:S05]  /*0450*/  FADD R16, R16, 9.9999997473787516356e-06 ;  /* 0x3727c5ac10107421 */ /* 0x000fca0000000000 */
[----:B------:R-:W0:Y:S08]  /*0460*/  MUFU.SQRT R15, R15 ;  /* 0x0000000f000f7308 */ /* 0x000e300000002000 */
[----:B------:R-:W2:Y:S01]  /*0470*/  MUFU.SQRT R16, R16 ;  /* 0x0000001000107308 */ /* 0x000ea20000002000 */
[----:B0-----:R-:W-:Y:S02]  /*0480*/  FSETP.GT.AND P4, PT, R15, 8.50705917302346158658e+37, PT ;  /* 0x7e8000000f00780b */ /* 0x001fe40003f84000 */
[----:B-----5:R-:W-:-:S02]  /*0490*/  SEL R11, R2, RZ, P6 ;  /* 0x000000ff020b7207 */ /* 0x020fc40003000000 */
[----:B-1----:R-:W-:Y:S02]  /*04a0*/  SEL R8, R3, RZ, P6 ;  /* 0x000000ff03087207 */ /* 0x002fe40003000000 */
[----:B--2---:R-:W-:Y:S01]  /*04b0*/  FSETP.GT.AND P5, PT, R16, 8.50705917302346158658e+37, PT ;  /* 0x7e8000001000780b */ /* 0x004fe20003fa4000 */
[----:B------:R-:W0:Y:S01]  /*04c0*/  LDC.64 R2, c[0x0][0x250] ;  /* 0x00009400ff027b82 */ /* 0x000e220000000a00 */
[----:B------:R-:W-:Y:S02]  /*04d0*/  SEL R24, R13, RZ, P6 ;  /* 0x000000ff0d187207 */ /* 0x000fe40003000000 */
[----:B------:R-:W-:Y:S02]  /*04e0*/  SEL R7, R0, RZ, P6 ;  /* 0x000000ff00077207 */ /* 0x000fe40003000000 */
[C---:B------:R-:W-:Y:S02]  /*04f0*/  FSETP.GEU.AND P6, PT, R15.reuse, 1.175494350822287508e-38, PT ;  /* 0x008000000f00780b */ /* 0x040fe40003fce000 */
[----:B------:R-:W-:Y:S01]  /*0500*/  FSETP.GEU.AND P2, PT, R16, 1.175494350822287508e-38, PT ;  /* 0x008000001000780b */ /* 0x000fe20003f4e000 */
[----:B------:R-:W-:-:S04]  /*0510*/  @P4 FMUL R15, R15, 0.25 ;  /* 0x3e8000000f0f4820 */ /* 0x000fc80000400000 */
[----:B------:R-:W-:-:S06]  /*0520*/  @P5 FMUL R16, R16, 0.25 ;  /* 0x3e80000010105820 */ /* 0x000fcc0000400000 */
[----:B------:R-:W-:Y:S02]  /*0530*/  @!P6 FMUL R15, R15, 16777216 ;  /* 0x4b8000000f0fe820 */ /* 0x000fe40000400000 */
[----:B------:R-:W-:-:S04]  /*0540*/  @!P2 FMUL R16, R16, 16777216 ;  /* 0x4b8000001010a820 */ /* 0x000fc80000400000 */
[----:B------:R-:W1:Y:S01]  /*0550*/  MUFU.RCP R0, R16 ;  /* 0x0000001000007308 */ /* 0x000e620000001000 */
[----:B------:R-:W-:Y:S01]  /*0560*/  FADD R6, R11, R24 ;  /* 0x000000180b067221 */ /* 0x000fe20000000000 */
[----:B------:R-:W-:-:S06]  /*0570*/  FSEL R11, R10, 1, P5 ;  /* 0x3f8000000a0b7808 */ /* 0x000fcc0002800000 */
[----:B------:R-:W2:Y:S01]  /*0580*/  MUFU.RCP R15, R15 ;  /* 0x0000000f000f7308 */ /* 0x000ea20000001000 */
[----:B------:R-:W-:Y:S02]  /*0590*/  SEL R9, R4, RZ, P3 ;  /* 0x000000ff04097207 */ /* 0x000fe40001800000 */
[----:B------:R-:W-:Y:S02]  /*05a0*/  SEL R26, R5, RZ, P3 ;  /* 0x000000ff051a7207 */ /* 0x000fe40001800000 */
[----:B------:R-:W-:Y:S01]  /*05b0*/  FSEL R10, R10, 1, P4 ;  /* 0x3f8000000a0a7808 */ /* 0x000fe20002000000 */
[----:B------:R-:W5:Y:S01]  /*05c0*/  LDC.64 R4, c[0x0][0x258] ;  /* 0x00009600ff047b82 */ /* 0x000f620000000a00 */
[----:B------:R-:W-:Y:S02]  /*05d0*/  SEL R14, R14, RZ, P3 ;  /* 0x000000ff0e0e7207 */ /* 0x000fe40001800000 */
[----:B------:R-:W-:Y:S01]  /*05e0*/  SEL R17, R17, RZ, P3 ;  /* 0x000000ff11117207 */ /* 0x000fe20001800000 */
[----:B------:R-:W-:Y:S01]  /*05f0*/  FADD R7, R8, R7 ;  /* 0x0000000708077221 */ /* 0x000fe20000000000 */
[----:B------:R-:W-:Y:S01]  /*0600*/  @!P2 FMUL R11, R11, 16777216 ;  /* 0x4b8000000b0ba820 */ /* 0x000fe20000400000 */
[----:B------:R-:W-:Y:S01]  /*0610*/  @!P6 FMUL R10, R10, 16777216 ;  /* 0x4b8000000a0ae820 */ /* 0x000fe20000400000 */
[----:B------:R-:W-:Y:S01]  /*0620*/  @P1 FADD R6, R9, R14 ;  /* 0x0000000e09061221 */ /* 0x000fe20000000000 */
[----:B------:R-:W-:Y:S01]  /*0630*/  @P1 FADD R7, R26, R17 ;  /* 0x000000111a071221 */ /* 0x000fe20000000000 */
[----:B-1----:R-:W-:Y:S01]  /*0640*/  FMUL R0, R0, R11 ;  /* 0x0000000b00007220 */ /* 0x002fe20000400000 */
[----:B--2---:R-:W-:Y:S01]  /*0650*/  FMUL R15, R15, R10 ;  /* 0x0000000a0f0f7220 */ /* 0x004fe20000400000 */
[----:B---3--:R-:W-:Y:S01]  /*0660*/  FADD R19, R6, -R19 ;  /* 0x8000001306137221 */ /* 0x008fe20000000000 */
[----:B----4-:R-:W-:-:S03]  /*0670*/  FADD R18, R7, -R18 ;  /* 0x8000001207127221 */ /* 0x010fc60000000000 */
[----:B------:R-:W-:Y:S01]  /*0680*/  FMUL R0, R19, R0 ;  /* 0x0000000013007220 */ /* 0x000fe20000400000 */
[----:B------:R-:W-:Y:S01]  /*0690*/  FMUL R15, R18, R15 ;  /* 0x0000000f120f7220 */ /* 0x000fe20000400000 */
[----:B0-----:R-:W-:-:S04]  /*06a0*/  IMAD.WIDE R2, R12, 0x4, R2 ;  /* 0x000000040c027825 */ /* 0x001fc800078e0202 */
[----:B------:R-:W-:Y:S01]  /*06b0*/  FFMA R0, R0, R22, R21 ;  /* 0x0000001600007223 */ /* 0x000fe20000000015 */
[----:B------:R-:W-:Y:S01]  /*06c0*/  FFMA R15, R15, R23, R20 ;  /* 0x000000170f0f7223 */ /* 0x000fe20000000014 */
[----:B------:R0:W-:Y:S03]  /*06d0*/  @!P0 STG.E.64 desc[UR4][R2.64], R6 ;  /* 0x0000000602008986 */ /* 0x0001e6000c101b04 */
[----:B------:R-:W-:Y:S02]  /*06e0*/  FSETP.GEU.AND P1, PT, R0, RZ, PT ;  /* 0x000000ff0000720b */ /* 0x000fe40003f2e000 */
[C---:B------:R-:W-:Y:S01]  /*06f0*/  FSETP.GEU.AND P2, PT, R15.reuse, RZ, PT ;  /* 0x000000ff0f00720b */ /* 0x040fe20003f4e000 */
[----:B-----5:R-:W-:Y:S01]  /*0700*/  IMAD.WIDE R4, R12, 0x4, R4 ;  /* 0x000000040c047825 */ /* 0x020fe200078e0204 */
[----:B------:R-:W-:Y:S02]  /*0710*/  FSEL R14, R0, RZ, P1 ;  /* 0x000000ff000e7208 */ /* 0x000fe40000800000 */
[----:B------:R-:W-:Y:S01]  /*0720*/  FSEL R15, R15, RZ, P2 ;  /* 0x000000ff0f0f7208 */ /* 0x000fe20001000000 */
[----:B0-----:R-:W-:Y:S08]  /*0730*/  @P0 EXIT ;  /* 0x000000000000094d */ /* 0x001ff00003800000 */
[----:B------:R-:W-:Y:S01]  /*0740*/  STG.E.64 desc[UR4][R4.64], R14 ;  /* 0x0000000e04007986 */ /* 0x000fe2000c101b04 */
[----:B------:R-:W-:Y:S05]  /*0750*/  EXIT ;  /* 0x000000000000794d */ /* 0x000fea0003800000 */
.L_x_0:
[----:B------:R-:W-:-:S00]  /*0760*/  BRA `(.L_x_0) ;  /* 0xfffffffc00fc7947 */ /* 0x000fc0000383ffff */
[----:B------:R-:W-:-:S00]  /*0770*/  NOP ;  /* 0x0000000000007918 */ /* 0x000fc00000000000 */
        /* <DEDUP_REMOVED lines=8> */
.L_x_1:


//--------------------- .nv.global.init           --------------------------
	.section	.nv.global.init,"aw",@progbits
.nv.global.init:
	.type		_$_str,@object
	.size		_$_str,(_$_str_$_2 - _$_str)
_$_str:
        /*0000*/ 	.byte	0x5f, 0x5f, 0x43, 0x55, 0x44, 0x41, 0x5f, 0x46, 0x54, 0x5a, 0x00
	.type		_$_str_$_2,@object
	.size		_$_str_$_2,(.L_1 - _$_str_$_2)
_$_str_$_2:
        /*000b*/ 	.byte	0x5f, 0x5f, 0x43, 0x55, 0x44, 0x41, 0x5f, 0x50, 0x52, 0x45, 0x43, 0x5f, 0x53, 0x51, 0x52, 0x54
        /*001b*/ 	.byte	0x00
.L_1:


//--------------------- .nv.constant0.triton_poi_fused__native_batch_norm_legit_no_training_cat_relu_12 --------------------------
	.section	.nv.constant0.triton_poi_fused__native_batch_norm_legit_no_training_cat_relu_12,"a",@progbits
	.sectionflags	@""
	.align	4
.nv.constant0.triton_poi_fused__native_batch_norm_legit_no_training_cat_relu_12:
	.zero		612
